//
// Generated by NVIDIA NVVM Compiler
//
// Compiler Build ID: CL-36424714
// Cuda compilation tools, release 13.0, V13.0.88
// Based on NVVM 20.0.0
//

.version 9.0
.target sm_100
.address_size 64

	// .globl	_Z20Smoothing_GPU_kernelP8PPMPixelS0_iil
// _ZZ20Smoothing_GPU_kernelP8PPMPixelS0_iilE12private_data has been demoted

.visible .entry _Z20Smoothing_GPU_kernelP8PPMPixelS0_iil(
	.param .u64 .ptr .align 1 _Z20Smoothing_GPU_kernelP8PPMPixelS0_iil_param_0,
	.param .u64 .ptr .align 1 _Z20Smoothing_GPU_kernelP8PPMPixelS0_iil_param_1,
	.param .u32 _Z20Smoothing_GPU_kernelP8PPMPixelS0_iil_param_2,
	.param .u32 _Z20Smoothing_GPU_kernelP8PPMPixelS0_iil_param_3,
	.param .u64 _Z20Smoothing_GPU_kernelP8PPMPixelS0_iil_param_4
)
{
	.reg .pred 	%p<46>;
	.reg .b16 	%rs<5>;
	.reg .b32 	%r<145>;
	.reg .b64 	%rd<29>;
	// demoted variable
	.shared .align 1 .b8 _ZZ20Smoothing_GPU_kernelP8PPMPixelS0_iilE12private_data[3072];
	ld.param.u64 	%rd5, [_Z20Smoothing_GPU_kernelP8PPMPixelS0_iil_param_0];
	ld.param.u64 	%rd3, [_Z20Smoothing_GPU_kernelP8PPMPixelS0_iil_param_1];
	ld.param.u32 	%r62, [_Z20Smoothing_GPU_kernelP8PPMPixelS0_iil_param_2];
	ld.param.u32 	%r63, [_Z20Smoothing_GPU_kernelP8PPMPixelS0_iil_param_3];
	ld.param.u64 	%rd4, [_Z20Smoothing_GPU_kernelP8PPMPixelS0_iil_param_4];
	cvta.to.global.u64 	%rd1, %rd5;
	mov.u32 	%r64, %ntid.y;
	mov.u32 	%r65, %ctaid.y;
	mul.lo.s32 	%r1, %r64, %r65;
	mov.u32 	%r2, %tid.y;
	mov.u32 	%r66, %ntid.x;
	mov.u32 	%r67, %ctaid.x;
	mul.lo.s32 	%r3, %r66, %r67;
	mov.u32 	%r4, %tid.x;
	add.s32 	%r68, %r1, %r2;
	add.s32 	%r69, %r3, %r4;
	mad.lo.s32 	%r70, %r62, %r68, %r69;
	cvt.s64.s32 	%rd2, %r70;
	setp.le.s64 	%p2, %rd4, %rd2;
	@%p2 bra 	$L__BB0_2;
	mov.u32 	%r74, _ZZ20Smoothing_GPU_kernelP8PPMPixelS0_iilE12private_data;
	mad.lo.s32 	%r75, %r2, 96, %r74;
	mad.lo.s32 	%r76, %r4, 3, %r75;
	mad.lo.s64 	%rd6, %rd2, 3, %rd1;
	ld.global.u8 	%rs2, [%rd6];
	ld.global.u8 	%rs3, [%rd6+1];
	ld.global.u8 	%rs4, [%rd6+2];
	st.shared.u8 	[%r76], %rs2;
	st.shared.u8 	[%r76+1], %rs3;
	st.shared.u8 	[%r76+2], %rs4;
	bra.uni 	$L__BB0_3;
$L__BB0_2:
	mov.u32 	%r71, _ZZ20Smoothing_GPU_kernelP8PPMPixelS0_iilE12private_data;
	mad.lo.s32 	%r72, %r2, 96, %r71;
	mad.lo.s32 	%r73, %r4, 3, %r72;
	mov.b16 	%rs1, 0;
	st.shared.u8 	[%r73], %rs1;
	st.shared.u8 	[%r73+1], %rs1;
	st.shared.u8 	[%r73+2], %rs1;
$L__BB0_3:
	setp.le.s64 	%p3, %rd4, %rd2;
	bar.sync 	0;
	@%p3 bra 	$L__BB0_26;
	add.s32 	%r125, %r2, -6;
	add.s32 	%r6, %r4, -6;
	add.s32 	%r7, %r4, 6;
	add.s32 	%r8, %r2, 6;
	mov.b32 	%r130, 0;
	cvt.s64.s32 	%rd22, %r3;
	mov.u32 	%r131, %r130;
	mov.u32 	%r132, %r130;
$L__BB0_5:
	add.s32 	%r78, %r125, %r1;
	setp.gt.s32 	%p4, %r78, -1;
	setp.lt.s32 	%p5, %r78, %r63;
	and.pred  	%p1, %p4, %p5;
	mul.lo.s32 	%r13, %r78, %r62;
	mov.u32 	%r79, _ZZ20Smoothing_GPU_kernelP8PPMPixelS0_iilE12private_data;
	mad.lo.s32 	%r14, %r125, 96, %r79;
	not.pred 	%p41, %p1;
	cvt.s64.s32 	%rd21, %r13;
	mov.u32 	%r129, %r6;
$L__BB0_6:
	or.b32  	%r80, %r129, %r125;
	setp.lt.s32 	%p6, %r80, 0;
	max.s32 	%r81, %r129, %r125;
	setp.gt.s32 	%p7, %r81, 31;
	mad.lo.s32 	%r19, %r129, 3, %r14;
	or.pred  	%p8, %p7, %p6;
	@%p8 bra 	$L__BB0_8;
	ld.shared.u8 	%r86, [%r19];
	add.s32 	%r132, %r132, %r86;
	ld.shared.u8 	%r87, [%r19+2];
	add.s32 	%r131, %r131, %r87;
	ld.shared.u8 	%r88, [%r19+1];
	add.s32 	%r130, %r130, %r88;
	bra.uni 	$L__BB0_10;
$L__BB0_8:
	add.s32 	%r23, %r129, %r3;
	setp.lt.s32 	%p9, %r23, 0;
	or.pred  	%p11, %p9, %p41;
	setp.ge.s32 	%p12, %r23, %r62;
	or.pred  	%p13, %p12, %p11;
	@%p13 bra 	$L__BB0_10;
	add.s32 	%r82, %r23, %r13;
	mul.wide.s32 	%rd7, %r82, 3;
	add.s64 	%rd8, %rd1, %rd7;
	ld.global.u8 	%r83, [%rd8];
	add.s32 	%r132, %r132, %r83;
	ld.global.u8 	%r84, [%rd8+2];
	add.s32 	%r131, %r131, %r84;
	ld.global.u8 	%r85, [%rd8+1];
	add.s32 	%r130, %r130, %r85;
$L__BB0_10:
	add.s32 	%r30, %r129, 1;
	setp.eq.s32 	%p14, %r129, %r7;
	@%p14 bra 	$L__BB0_24;
	setp.lt.s32 	%p15, %r125, 32;
	or.b32  	%r89, %r30, %r125;
	setp.gt.s32 	%p16, %r89, -1;
	setp.lt.s32 	%p17, %r129, 31;
	and.pred  	%p18, %p17, %p15;
	and.pred  	%p19, %p18, %p16;
	@%p19 bra 	$L__BB0_14;
	add.s32 	%r90, %r30, %r3;
	setp.lt.s32 	%p20, %r90, 0;
	or.pred  	%p22, %p20, %p41;
	setp.ge.s32 	%p23, %r90, %r62;
	or.pred  	%p24, %p23, %p22;
	@%p24 bra 	$L__BB0_15;
	cvt.s64.s32 	%rd11, %r129;
	add.s64 	%rd12, %rd11, %rd22;
	add.s64 	%rd13, %rd12, %rd21;
	mad.lo.s64 	%rd14, %rd13, 3, %rd1;
	ld.global.u8 	%r91, [%rd14+3];
	add.s32 	%r132, %r132, %r91;
	ld.global.u8 	%r92, [%rd14+5];
	add.s32 	%r131, %r131, %r92;
	ld.global.u8 	%r93, [%rd14+4];
	add.s32 	%r130, %r130, %r93;
	bra.uni 	$L__BB0_15;
$L__BB0_14:
	ld.shared.u8 	%r94, [%r19+3];
	add.s32 	%r132, %r132, %r94;
	ld.shared.u8 	%r95, [%r19+5];
	add.s32 	%r131, %r131, %r95;
	ld.shared.u8 	%r96, [%r19+4];
	add.s32 	%r130, %r130, %r96;
$L__BB0_15:
	add.s32 	%r40, %r129, 2;
	or.b32  	%r97, %r40, %r125;
	setp.gt.s32 	%p26, %r97, -1;
	setp.lt.s32 	%p27, %r129, 30;
	and.pred  	%p28, %p27, %p15;
	and.pred  	%p29, %p28, %p26;
	@%p29 bra 	$L__BB0_18;
	add.s32 	%r98, %r40, %r3;
	setp.lt.s32 	%p30, %r98, 0;
	or.pred  	%p32, %p30, %p41;
	setp.ge.s32 	%p33, %r98, %r62;
	or.pred  	%p34, %p33, %p32;
	@%p34 bra 	$L__BB0_19;
	cvt.s64.s32 	%rd17, %r129;
	add.s64 	%rd18, %rd17, %rd22;
	add.s64 	%rd19, %rd18, %rd21;
	mad.lo.s64 	%rd20, %rd19, 3, %rd1;
	ld.global.u8 	%r99, [%rd20+6];
	add.s32 	%r132, %r132, %r99;
	ld.global.u8 	%r100, [%rd20+8];
	add.s32 	%r131, %r131, %r100;
	ld.global.u8 	%r101, [%rd20+7];
	add.s32 	%r130, %r130, %r101;
	bra.uni 	$L__BB0_19;
$L__BB0_18:
	ld.shared.u8 	%r102, [%r19+6];
	add.s32 	%r132, %r132, %r102;
	ld.shared.u8 	%r103, [%r19+8];
	add.s32 	%r131, %r131, %r103;
	ld.shared.u8 	%r104, [%r19+7];
	add.s32 	%r130, %r130, %r104;
$L__BB0_19:
	add.s32 	%r50, %r129, 3;
	or.b32  	%r105, %r50, %r125;
	setp.gt.s32 	%p36, %r105, -1;
	setp.lt.s32 	%p37, %r129, 29;
	and.pred  	%p38, %p37, %p15;
	and.pred  	%p39, %p38, %p36;
	@%p39 bra 	$L__BB0_22;
	add.s32 	%r106, %r50, %r3;
	setp.lt.s32 	%p40, %r106, 0;
	or.pred  	%p42, %p40, %p41;
	setp.ge.s32 	%p43, %r106, %r62;
	or.pred  	%p44, %p43, %p42;
	@%p44 bra 	$L__BB0_23;
	cvt.s64.s32 	%rd23, %r129;
	add.s64 	%rd24, %rd23, %rd22;
	add.s64 	%rd25, %rd24, %rd21;
	mad.lo.s64 	%rd26, %rd25, 3, %rd1;
	ld.global.u8 	%r107, [%rd26+9];
	add.s32 	%r132, %r132, %r107;
	ld.global.u8 	%r108, [%rd26+11];
	add.s32 	%r131, %r131, %r108;
	ld.global.u8 	%r109, [%rd26+10];
	add.s32 	%r130, %r130, %r109;
	bra.uni 	$L__BB0_23;
$L__BB0_22:
	ld.shared.u8 	%r110, [%r19+9];
	add.s32 	%r132, %r132, %r110;
	ld.shared.u8 	%r111, [%r19+11];
	add.s32 	%r131, %r131, %r111;
	ld.shared.u8 	%r112, [%r19+10];
	add.s32 	%r130, %r130, %r112;
$L__BB0_23:
	add.s32 	%r129, %r129, 4;
	bra.uni 	$L__BB0_6;
$L__BB0_24:
	add.s32 	%r61, %r125, 1;
	setp.ne.s32 	%p45, %r125, %r8;
	mov.u32 	%r125, %r61;
	@%p45 bra 	$L__BB0_5;
	mul.hi.s32 	%r113, %r132, 1626496491;
	shr.u32 	%r114, %r113, 31;
	shr.u32 	%r115, %r113, 6;
	add.s32 	%r116, %r115, %r114;
	cvta.to.global.u64 	%rd27, %rd3;
	mad.lo.s64 	%rd28, %rd2, 3, %rd27;
	st.global.u8 	[%rd28], %r116;
	mul.hi.s32 	%r117, %r131, 1626496491;
	shr.u32 	%r118, %r117, 31;
	shr.u32 	%r119, %r117, 6;
	add.s32 	%r120, %r119, %r118;
	st.global.u8 	[%rd28+2], %r120;
	mul.hi.s32 	%r121, %r130, 1626496491;
	shr.u32 	%r122, %r121, 31;
	shr.u32 	%r123, %r121, 6;
	add.s32 	%r124, %r123, %r122;
	st.global.u8 	[%rd28+1], %r124;
$L__BB0_26:
	ret;

}


// ===== COMPILED SASS (sm_100) =====

	.target	sm_100

	.elftype	@"ET_EXEC"


//--------------------- .note.nv.tkinfo           --------------------------
	.section	.note.nv.tkinfo,"",@"SHT_NOTE"
	.sectionflags	@"SHF_NOTE_NV_TKINFO"
	.tkinfo
        /*0018*/ 	.word	0x00000002
        /*0030*/ 	.string	""
        /*0030*/ 	.string	"ptxas"
        /*0030*/ 	.string	"Cuda compilation tools, release 13.0, V13.0.88"
        /*0030*/ 	.string	"Build cuda_13.0.r13.0/compiler.36424714_0"
        /*0030*/ 	.string	"-arch sm_100 -m 64 "



//--------------------- .note.nv.cuinfo           --------------------------
	.section	.note.nv.cuinfo,"",@"SHT_NOTE"
	.sectionflags	@"SHF_NOTE_NV_CUINFO"
        /*0018*/ 	.short	0x0002
        /*001a*/ 	.short	0x0064
        /*001c*/ 	.short	0x0082
	.zero		2


//--------------------- .nv.info                  --------------------------
	.section	.nv.info,"",@"SHT_CUDA_INFO"
	.align	4


	//----- nvinfo : EIATTR_REGCOUNT
	.align		4
        /*0000*/ 	.byte	0x04, 0x2f
        /*0002*/ 	.short	(.L_1 - .L_0)
	.align		4
.L_0:
        /*0004*/ 	.word	index@(_Z20Smoothing_GPU_kernelP8PPMPixelS0_iil)
        /*0008*/ 	.word	0x00000019


	//----- nvinfo : EIATTR_FRAME_SIZE
	.align		4
.L_1:
        /*000c*/ 	.byte	0x04, 0x11
        /*000e*/ 	.short	(.L_3 - .L_2)
	.align		4
.L_2:
        /*0010*/ 	.word	index@(_Z20Smoothing_GPU_kernelP8PPMPixelS0_iil)
        /*0014*/ 	.word	0x00000000


	//----- nvinfo : EIATTR_MIN_STACK_SIZE
	.align		4
.L_3:
        /*0018*/ 	.byte	0x04, 0x12
        /*001a*/ 	.short	(.L_5 - .L_4)
	.align		4
.L_4:
        /*001c*/ 	.word	index@(_Z20Smoothing_GPU_kernelP8PPMPixelS0_iil)
        /*0020*/ 	.word	0x00000000
.L_5:


//--------------------- .nv.compat                --------------------------
	.section	.nv.compat,"",@"SHT_CUDA_COMPAT_INFO"
	.align	4
        /*0000*/ 	.byte	0x02, 0x09, 0x00, 0x00, 0x02, 0x02, 0x01, 0x00, 0x02, 0x05, 0x05, 0x00, 0x03, 0x07, 0x01, 0x01
        /*0010*/ 	.byte	0x02, 0x03, 0x00, 0x00, 0x02, 0x06, 0x01, 0x00, 0x04, 0x0b, 0x08, 0x00, 0x09, 0x00, 0x00, 0x00
        /*0020*/ 	.byte	0x00, 0x00, 0x00, 0x00


//--------------------- .nv.info._Z20Smoothing_GPU_kernelP8PPMPixelS0_iil --------------------------
	.section	.nv.info._Z20Smoothing_GPU_kernelP8PPMPixelS0_iil,"",@"SHT_CUDA_INFO"
	.sectionflags	@""
	.align	4


	//----- nvinfo : EIATTR_CUDA_API_VERSION
	.align		4
        /*0000*/ 	.byte	0x04, 0x37
        /*0002*/ 	.short	(.L_7 - .L_6)
.L_6:
        /*0004*/ 	.word	0x00000082


	//----- nvinfo : EIATTR_KPARAM_INFO
	.align		4
.L_7:
        /*0008*/ 	.byte	0x04, 0x17
        /*000a*/ 	.short	(.L_9 - .L_8)
.L_8:
        /*000c*/ 	.word	0x00000000
        /*0010*/ 	.short	0x0004
        /*0012*/ 	.short	0x0018
        /*0014*/ 	.byte	0x00, 0xf0, 0x21, 0x00


	//----- nvinfo : EIATTR_KPARAM_INFO
	.align		4
.L_9:
        /*0018*/ 	.byte	0x04, 0x17
        /*001a*/ 	.short	(.L_11 - .L_10)
.L_10:
        /*001c*/ 	.word	0x00000000
        /*0020*/ 	.short	0x0003
        /*0022*/ 	.short	0x0014
        /*0024*/ 	.byte	0x00, 0xf0, 0x11, 0x00


	//----- nvinfo : EIATTR_KPARAM_INFO
	.align		4
.L_11:
        /*0028*/ 	.byte	0x04, 0x17
        /*002a*/ 	.short	(.L_13 - .L_12)
.L_12:
        /*002c*/ 	.word	0x00000000
        /*0030*/ 	.short	0x0002
        /*0032*/ 	.short	0x0010
        /*0034*/ 	.byte	0x00, 0xf0, 0x11, 0x00


	//----- nvinfo : EIATTR_KPARAM_INFO
	.align		4
.L_13:
        /*0038*/ 	.byte	0x04, 0x17
        /*003a*/ 	.short	(.L_15 - .L_14)
.L_14:
        /*003c*/ 	.word	0x00000000
        /*0040*/ 	.short	0x0001
        /*0042*/ 	.short	0x0008
        /*0044*/ 	.byte	0x00, 0xf5, 0x21, 0x00


	//----- nvinfo : EIATTR_KPARAM_INFO
	.align		4
.L_15:
        /*0048*/ 	.byte	0x04, 0x17
        /*004a*/ 	.short	(.L_17 - .L_16)
.L_16:
        /*004c*/ 	.word	0x00000000
        /*0050*/ 	.short	0x0000
        /*0052*/ 	.short	0x0000
        /*0054*/ 	.byte	0x00, 0xf5, 0x21, 0x00


	//----- nvinfo : EIATTR_SPARSE_MMA_MASK
	.align		4
.L_17:
        /*0058*/ 	.byte	0x03, 0x50
        /*005a*/ 	.short	0x0000


	//----- nvinfo : EIATTR_MAXREG_COUNT
	.align		4
        /*005c*/ 	.byte	0x03, 0x1b
        /*005e*/ 	.short	0x00ff


	//----- nvinfo : EIATTR_NUM_BARRIERS
	.align		4
        /*0060*/ 	.byte	0x02, 0x4c
        /*0062*/ 	.byte	0x01
	.zero		1


	//----- nvinfo : EIATTR_MERCURY_ISA_VERSION
	.align		4
        /*0064*/ 	.byte	0x03, 0x5f
        /*0066*/ 	.short	0x0101


	//----- nvinfo : EIATTR_VRC_CTA_INIT_COUNT
	.align		4
        /*0068*/ 	.byte	0x02, 0x4a
	.zero		1
	.zero		1


	//----- nvinfo : EIATTR_EXIT_INSTR_OFFSETS
	.align		4
        /*006c*/ 	.byte	0x04, 0x1c
        /*006e*/ 	.short	(.L_19 - .L_18)


	//   ....[0]....
.L_18:
        /*0070*/ 	.word	0x00000250


	//   ....[1]....
        /*0074*/ 	.word	0x00000ca0


	//----- nvinfo : EIATTR_CRS_STACK_SIZE
	.align		4
.L_19:
        /*0078*/ 	.byte	0x04, 0x1e
        /*007a*/ 	.short	(.L_21 - .L_20)
.L_20:
        /*007c*/ 	.word	0x00000000


	//----- nvinfo : EIATTR_CBANK_PARAM_SIZE
	.align		4
.L_21:
        /*0080*/ 	.byte	0x03, 0x19
        /*0082*/ 	.short	0x0020


	//----- nvinfo : EIATTR_PARAM_CBANK
	.align		4
        /*0084*/ 	.byte	0x04, 0x0a
        /*0086*/ 	.short	(.L_23 - .L_22)
	.align		4
.L_22:
        /*0088*/ 	.word	index@(.nv.constant0._Z20Smoothing_GPU_kernelP8PPMPixelS0_iil)
        /*008c*/ 	.short	0x0380
        /*008e*/ 	.short	0x0020


	//----- nvinfo : EIATTR_SW_WAR
	.align		4
.L_23:
        /*0090*/ 	.byte	0x04, 0x36
        /*0092*/ 	.short	(.L_25 - .L_24)
.L_24:
        /*0094*/ 	.word	0x00000008
.L_25:


//--------------------- .nv.callgraph             --------------------------
	.section	.nv.callgraph,"",@"SHT_CUDA_CALLGRAPH"
	.align	4
	.sectionentsize	8
	.align		4
        /*0000*/ 	.word	0x00000000
	.align		4
        /*0004*/ 	.word	0xffffffff
	.align		4
        /*0008*/ 	.word	0x00000000
	.align		4
        /*000c*/ 	.word	0xfffffffe
	.align		4
        /*0010*/ 	.word	0x00000000
	.align		4
        /*0014*/ 	.word	0xfffffffd
	.align		4
        /*0018*/ 	.word	0x00000000
	.align		4
        /*001c*/ 	.word	0xfffffffc


//--------------------- .text._Z20Smoothing_GPU_kernelP8PPMPixelS0_iil --------------------------
	.section	.text._Z20Smoothing_GPU_kernelP8PPMPixelS0_iil,"ax",@progbits
	.align	128
        .global         _Z20Smoothing_GPU_kernelP8PPMPixelS0_iil
        .type           _Z20Smoothing_GPU_kernelP8PPMPixelS0_iil,@function
        .size           _Z20Smoothing_GPU_kernelP8PPMPixelS0_iil,(.L_x_17 - _Z20Smoothing_GPU_kernelP8PPMPixelS0_iil)
        .other          _Z20Smoothing_GPU_kernelP8PPMPixelS0_iil,@"STO_CUDA_ENTRY STV_DEFAULT"
_Z20Smoothing_GPU_kernelP8PPMPixelS0_iil:
.text._Z20Smoothing_GPU_kernelP8PPMPixelS0_iil:
[----:B------:R-:W-:Y:S01]  /*0000*/  LDC R1, c[0x0][0x37c] ;  /* 0x0000df00ff017b82 */ /* 0x000fe20000000800 */
[----:B------:R-:W0:Y:S07]  /*0010*/  S2R R13, SR_TID.Y ;  /* 0x00000000000d7919 */ /* 0x000e2e0000002200 */
[----:B------:R-:W1:Y:S01]  /*0020*/  S2UR UR5, SR_CTAID.Y ;  /* 0x00000000000579c3 */ /* 0x000e620000002600 */
[----:B------:R-:W1:Y:S01]  /*0030*/  LDCU UR4, c[0x0][0x364] ;  /* 0x00006c80ff0477ac */ /* 0x000e620008000800 */
[----:B------:R-:W2:Y:S01]  /*0040*/  S2R R19, SR_TID.X ;  /* 0x0000000000137919 */ /* 0x000ea20000002100 */
[----:B------:R-:W3:Y:S05]  /*0050*/  LDCU UR6, c[0x0][0x360] ;  /* 0x00006c00ff0677ac */ /* 0x000eea0008000800 */
[----:B------:R-:W3:Y:S01]  /*0060*/  S2UR UR7, SR_CTAID.X ;  /* 0x00000000000779c3 */ /* 0x000ee20000002500 */
[----:B------:R-:W4:Y:S01]  /*0070*/  LDCU UR8, c[0x0][0x390] ;  /* 0x00007200ff0877ac */ /* 0x000f220008000800 */
[----:B------:R-:W5:Y:S01]  /*0080*/  LDCU.64 UR10, c[0x0][0x398] ;  /* 0x00007300ff0a77ac */ /* 0x000f620008000a00 */
[----:B-1----:R-:W-:-:S06]  /*0090*/  UIMAD UR4, UR4, UR5, URZ ;  /* 0x00000005040472a4 */ /* 0x002fcc000f8e02ff */
[----:B0-----:R-:W-:Y:S01]  /*00a0*/  VIADD R17, R13, UR4 ;  /* 0x000000040d117c36 */ /* 0x001fe20008000000 */
[----:B---3--:R-:W-:Y:S01]  /*00b0*/  UIMAD UR5, UR6, UR7, URZ ;  /* 0x00000007060572a4 */ /* 0x008fe2000f8e02ff */
[----:B------:R-:W0:Y:S05]  /*00c0*/  LDCU.64 UR6, c[0x0][0x358] ;  /* 0x00006b00ff0677ac */ /* 0x000e2a0008000a00 */
[----:B--2---:R-:W-:-:S04]  /*00d0*/  VIADD R0, R19, UR5 ;  /* 0x0000000513007c36 */ /* 0x004fc80008000000 */
[----:B----4-:R-:W-:-:S05]  /*00e0*/  IMAD R17, R17, UR8, R0 ;  /* 0x0000000811117c24 */ /* 0x010fca000f8e0200 */
[----:B-----5:R-:W-:Y:S02]  /*00f0*/  ISETP.GE.U32.AND P0, PT, R17, UR10, PT ;  /* 0x0000000a11007c0c */ /* 0x020fe4000bf06070 */
[----:B------:R-:W-:-:S04]  /*0100*/  SHF.R.S32.HI R15, RZ, 0x1f, R17 ;  /* 0x0000001fff0f7819 */ /* 0x000fc80000011411 */
[----:B------:R-:W-:-:S13]  /*0110*/  ISETP.GE.AND.EX P0, PT, R15, UR11, PT, P0 ;  /* 0x0000000b0f007c0c */ /* 0x000fda000bf06300 */
[----:B------:R-:W1:Y:S01]  /*0120*/  @!P0 LDC.64 R2, c[0x0][0x380] ;  /* 0x0000e000ff028b82 */ /* 0x000e620000000a00 */
[----:B------:R-:W-:Y:S02]  /*0130*/  @!P0 IMAD R5, R15, 0x3, RZ ;  /* 0x000000030f058824 */ /* 0x000fe400078e02ff */
[----:B-1----:R-:W-:-:S04]  /*0140*/  @!P0 IMAD.WIDE.U32 R2, R17, 0x3, R2 ;  /* 0x0000000311028825 */ /* 0x002fc800078e0002 */
[----:B------:R-:W-:-:S05]  /*0150*/  @!P0 IMAD.IADD R3, R3, 0x1, R5 ;  /* 0x0000000103038824 */ /* 0x000fca00078e0205 */
[----:B0-----:R-:W2:Y:S04]  /*0160*/  @!P0 LDG.E.U8 R5, desc[UR6][R2.64] ;  /* 0x0000000602058981 */ /* 0x001ea8000c1e1100 */
[----:B------:R-:W3:Y:S04]  /*0170*/  @!P0 LDG.E.U8 R7, desc[UR6][R2.64+0x1] ;  /* 0x0000010602078981 */ /* 0x000ee8000c1e1100 */
[----:B------:R-:W4:Y:S01]  /*0180*/  @!P0 LDG.E.U8 R9, desc[UR6][R2.64+0x2] ;  /* 0x0000020602098981 */ /* 0x000f22000c1e1100 */
[----:B------:R-:W-:Y:S01]  /*0190*/  MOV R0, 0x400 ;  /* 0x0000040000007802 */ /* 0x000fe20000000f00 */
[----:B------:R-:W0:Y:S03]  /*01a0*/  S2R R11, SR_CgaCtaId ;  /* 0x00000000000b7919 */ /* 0x000e260000008800 */
[----:B0-----:R-:W-:-:S05]  /*01b0*/  LEA R0, R11, R0, 0x18 ;  /* 0x000000000b007211 */ /* 0x001fca00078ec0ff */
[----:B------:R-:W-:-:S04]  /*01c0*/  IMAD R0, R13, 0x60, R0 ;  /* 0x000000600d007824 */ /* 0x000fc800078e0200 */
[----:B------:R-:W-:-:S05]  /*01d0*/  IMAD R0, R19, 0x3, R0 ;  /* 0x0000000313007824 */ /* 0x000fca00078e0200 */
[----:B--2---:R0:W-:Y:S04]  /*01e0*/  @!P0 STS.U8 [R0], R5 ;  /* 0x0000000500008388 */ /* 0x0041e80000000000 */
[----:B---3--:R0:W-:Y:S04]  /*01f0*/  @!P0 STS.U8 [R0+0x1], R7 ;  /* 0x0000010700008388 */ /* 0x0081e80000000000 */
[----:B----4-:R0:W-:Y:S04]  /*0200*/  @!P0 STS.U8 [R0+0x2], R9 ;  /* 0x0000020900008388 */ /* 0x0101e80000000000 */
[----:B------:R0:W-:Y:S04]  /*0210*/  @P0 STS.U8 [R0], RZ ;  /* 0x000000ff00000388 */ /* 0x0001e80000000000 */
[----:B------:R0:W-:Y:S04]  /*0220*/  @P0 STS.U8 [R0+0x1], RZ ;  /* 0x000001ff00000388 */ /* 0x0001e80000000000 */
[----:B------:R0:W-:Y:S01]  /*0230*/  @P0 STS.U8 [R0+0x2], RZ ;  /* 0x000002ff00000388 */ /* 0x0001e20000000000 */
[----:B------:R-:W-:Y:S06]  /*0240*/  BAR.SYNC.DEFER_BLOCKING 0x0 ;  /* 0x0000000000007b1d */ /* 0x000fec0000010000 */
[----:B------:R-:W-:Y:S05]  /*0250*/  @P0 EXIT ;  /* 0x000000000000094d */ /* 0x000fea0003800000 */
[----:B------:R-:W-:Y:S01]  /*0260*/  BSSY.RECONVERGENT B1, `(.L_x_0) ;  /* 0x0000093000017945 */ /* 0x000fe20003800200 */
[C---:B------:R-:W-:Y:S01]  /*0270*/  VIADD R16, R13.reuse, 0xfffffffa ;  /* 0xfffffffa0d107836 */ /* 0x040fe20000000000 */
[----:B------:R-:W-:Y:S01]  /*0280*/  IADD3 R14, PT, PT, R13, 0x6, RZ ;  /* 0x000000060d0e7810 */ /* 0x000fe20007ffe0ff */
[C---:B------:R-:W-:Y:S01]  /*0290*/  VIADD R13, R19.reuse, 0xfffffffa ;  /* 0xfffffffa130d7836 */ /* 0x040fe20000000000 */
[----:B------:R-:W-:Y:S01]  /*02a0*/  CS2R R10, SRZ ;  /* 0x00000000000a7805 */ /* 0x000fe2000001ff00 */
[----:B------:R-:W-:Y:S01]  /*02b0*/  VIADD R12, R19, 0x6 ;  /* 0x00000006130c7836 */ /* 0x000fe20000000000 */
[----:B------:R-:W1:Y:S01]  /*02c0*/  LDCU UR9, c[0x0][0x390] ;  /* 0x00007200ff0977ac */ /* 0x000e620008000800 */
[----:B0-----:R-:W-:Y:S01]  /*02d0*/  IMAD.MOV.U32 R9, RZ, RZ, RZ ;  /* 0x000000ffff097224 */ /* 0x001fe200078e00ff */
[----:B------:R-:W-:-:S12]  /*02e0*/  USHF.R.S32.HI UR8, URZ, 0x1f, UR5 ;  /* 0x0000001fff087899 */ /* 0x000fd80008011405 */
.L_x_15:
[----:B------:R-:W0:Y:S01]  /*02f0*/  S2R R5, SR_CgaCtaId ;  /* 0x0000000000057919 */ /* 0x000e220000008800 */
[----:B------:R-:W2:Y:S01]  /*0300*/  LDCU.64 UR10, c[0x0][0x390] ;  /* 0x00007200ff0a77ac */ /* 0x000ea20008000a00 */
[----:B---3--:R-:W3:Y:S01]  /*0310*/  LDC.64 R2, c[0x0][0x380] ;  /* 0x0000e000ff027b82 */ /* 0x008ee20000000a00 */
[----:B------:R-:W-:Y:S01]  /*0320*/  VIADD R8, R16, UR4 ;  /* 0x0000000410087c36 */ /* 0x000fe20008000000 */
[----:B------:R-:W-:Y:S01]  /*0330*/  MOV R0, 0x400 ;  /* 0x0000040000007802 */ /* 0x000fe20000000f00 */
[----:B------:R-:W-:Y:S01]  /*0340*/  BSSY.RECONVERGENT B0, `(.L_x_1) ;  /* 0x0000081000007945 */ /* 0x000fe20003800200 */
[----:B------:R-:W-:Y:S02]  /*0350*/  MOV R7, R13 ;  /* 0x0000000d00077202 */ /* 0x000fe40000000f00 */
[----:B--2---:R-:W-:-:S04]  /*0360*/  ISETP.GE.AND P0, PT, R8, UR11, PT ;  /* 0x0000000b08007c0c */ /* 0x004fc8000bf06270 */
[C---:B------:R-:W-:Y:S01]  /*0370*/  ISETP.GT.AND P0, PT, R8.reuse, -0x1, !P0 ;  /* 0xffffffff0800780c */ /* 0x040fe20004704270 */
[----:B------:R-:W-:Y:S01]  /*0380*/  IMAD R8, R8, UR10, RZ ;  /* 0x0000000a08087c24 */ /* 0x000fe2000f8e02ff */
[----:B0-----:R-:W-:-:S04]  /*0390*/  LEA R5, R5, R0, 0x18 ;  /* 0x0000000005057211 */ /* 0x001fc800078ec0ff */
[----:B------:R-:W-:Y:S01]  /*03a0*/  SHF.R.S32.HI R0, RZ, 0x1f, R8 ;  /* 0x0000001fff007819 */ /* 0x000fe20000011408 */
[----:B------:R-:W-:-:S07]  /*03b0*/  IMAD R6, R16, 0x60, R5 ;  /* 0x0000006010067824 */ /* 0x000fce00078e0205 */
.L_x_14:
[CC--:B------:R-:W-:Y:S01]  /*03c0*/  LOP3.LUT R4, R7.reuse, R16.reuse, RZ, 0xfc, !PT ;  /* 0x0000001007047212 */ /* 0x0c0fe200078efcff */
[C---:B------:R-:W-:Y:S01]  /*03d0*/  IMAD R18, R7.reuse, 0x3, R6 ;  /* 0x0000000307127824 */ /* 0x040fe200078e0206 */
[C---:B------:R-:W-:Y:S01]  /*03e0*/  VIMNMX R5, PT, PT, R7.reuse, R16, !PT ;  /* 0x0000001007057248 */ /* 0x040fe20007fe0100 */
[----:B------:R-:W-:Y:S01]  /*03f0*/  BSSY.RECONVERGENT B2, `(.L_x_2) ;  /* 0x0000017000027945 */ /* 0x000fe20003800200 */
[----:B------:R-:W-:Y:S02]  /*0400*/  ISETP.GE.AND P1, PT, R4, RZ, PT ;  /* 0x000000ff0400720c */ /* 0x000fe40003f26270 */
[----:B------:R-:W-:Y:S02]  /*0410*/  ISETP.NE.AND P2, PT, R7, R12, PT ;  /* 0x0000000c0700720c */ /* 0x000fe40003f45270 */
[----:B------:R-:W-:-:S13]  /*0420*/  ISETP.GT.OR P1, PT, R5, 0x1f, !P1 ;  /* 0x0000001f0500780c */ /* 0x000fda0004f24670 */
[----:B------:R-:W0:Y:S04]  /*0430*/  @!P1 LDS.U8 R4, [R18] ;  /* 0x0000000012049984 */ /* 0x000e280000000000 */
[----:B------:R-:W2:Y:S04]  /*0440*/  @!P1 LDS.U8 R5, [R18+0x2] ;  /* 0x0000020012059984 */ /* 0x000ea80000000000 */
[----:B------:R-:W4:Y:S01]  /*0450*/  @!P1 LDS.U8 R20, [R18+0x1] ;  /* 0x0000010012149984 */ /* 0x000f220000000000 */
[----:B0-----:R-:W-:Y:S02]  /*0460*/  @!P1 IMAD.IADD R9, R9, 0x1, R4 ;  /* 0x0000000109099824 */ /* 0x001fe400078e0204 */
[----:B--2---:R-:W-:-:S02]  /*0470*/  @!P1 IMAD.IADD R10, R10, 0x1, R5 ;  /* 0x000000010a0a9824 */ /* 0x004fc400078e0205 */
[----:B----4-:R-:W-:Y:S01]  /*0480*/  @!P1 IMAD.IADD R11, R11, 0x1, R20 ;  /* 0x000000010b0b9824 */ /* 0x010fe200078e0214 */
[----:B------:R-:W-:Y:S06]  /*0490*/  @!P1 BRA `(.L_x_3) ;  /* 0x0000000000309947 */ /* 0x000fec0003800000 */
[----:B------:R-:W-:-:S05]  /*04a0*/  VIADD R5, R7, UR5 ;  /* 0x0000000507057c36 */ /* 0x000fca0008000000 */
[----:B------:R-:W-:-:S04]  /*04b0*/  ISETP.LT.OR P1, PT, R5, RZ, !P0 ;  /* 0x000000ff0500720c */ /* 0x000fc80004721670 */
[----:B-1----:R-:W-:-:S13]  /*04c0*/  ISETP.GE.OR P1, PT, R5, UR9, P1 ;  /* 0x0000000905007c0c */ /* 0x002fda0008f26670 */
[----:B------:R-:W-:Y:S05]  /*04d0*/  @P1 BRA `(.L_x_3) ;  /* 0x0000000000201947 */ /* 0x000fea0003800000 */
[----:B------:R-:W-:-:S05]  /*04e0*/  IADD3 R5, PT, PT, R8, R5, RZ ;  /* 0x0000000508057210 */ /* 0x000fca0007ffe0ff */
[----:B---3--:R-:W-:-:S05]  /*04f0*/  IMAD.WIDE R4, R5, 0x3, R2 ;  /* 0x0000000305047825 */ /* 0x008fca00078e0202 */
[----:B------:R-:W2:Y:S04]  /*0500*/  LDG.E.U8 R20, desc[UR6][R4.64] ;  /* 0x0000000604147981 */ /* 0x000ea8000c1e1100 */
[----:B------:R-:W3:Y:S04]  /*0510*/  LDG.E.U8 R19, desc[UR6][R4.64+0x2] ;  /* 0x0000020604137981 */ /* 0x000ee8000c1e1100 */
[----:B------:R-:W4:Y:S01]  /*0520*/  LDG.E.U8 R22, desc[UR6][R4.64+0x1] ;  /* 0x0000010604167981 */ /* 0x000f22000c1e1100 */
[----:B--2---:R-:W-:Y:S02]  /*0530*/  IMAD.IADD R9, R9, 0x1, R20 ;  /* 0x0000000109097824 */ /* 0x004fe400078e0214 */
[----:B---3--:R-:W-:-:S02]  /*0540*/  IMAD.IADD R10, R10, 0x1, R19 ;  /* 0x000000010a0a7824 */ /* 0x008fc400078e0213 */
[----:B----4-:R-:W-:-:S07]  /*0550*/  IMAD.IADD R11, R11, 0x1, R22 ;  /* 0x000000010b0b7824 */ /* 0x010fce00078e0216 */
.L_x_3:
[----:B-1----:R-:W-:Y:S05]  /*0560*/  BSYNC.RECONVERGENT B2 ;  /* 0x0000000000027941 */ /* 0x002fea0003800200 */
.L_x_2:
[----:B------:R-:W-:Y:S05]  /*0570*/  @!P2 BRA `(.L_x_4) ;  /* 0x000000040074a947 */ /* 0x000fea0003800000 */
[----:B------:R-:W-:Y:S01]  /*0580*/  VIADD R5, R7, 0x1 ;  /* 0x0000000107057836 */ /* 0x000fe20000000000 */
[----:B------:R-:W-:Y:S01]  /*0590*/  ISETP.GE.AND P1, PT, R16, 0x20, PT ;  /* 0x000000201000780c */ /* 0x000fe20003f26270 */
[----:B------:R-:W-:Y:S03]  /*05a0*/  BSSY.RECONVERGENT B2, `(.L_x_5) ;  /* 0x000001c000027945 */ /* 0x000fe60003800200 */
[----:B------:R-:W-:Y:S02]  /*05b0*/  LOP3.LUT R4, R5, R16, RZ, 0xfc, !PT ;  /* 0x0000001005047212 */ /* 0x000fe400078efcff */
[----:B------:R-:W-:Y:S02]  /*05c0*/  ISETP.LT.AND P2, PT, R7, 0x1f, !P1 ;  /* 0x0000001f0700780c */ /* 0x000fe40004f41270 */
[----:B------:R-:W-:-:S13]  /*05d0*/  ISETP.GT.AND P3, PT, R4, -0x1, PT ;  /* 0xffffffff0400780c */ /* 0x000fda0003f64270 */
[----:B------:R-:W-:Y:S05]  /*05e0*/  @P2 BRA P3, `(.L_x_6) ;  /* 0x0000000000442947 */ /* 0x000fea0001800000 */
[----:B------:R-:W-:-:S04]  /*05f0*/  IADD3 R4, PT, PT, R5, UR5, RZ ;  /* 0x0000000505047c10 */ /* 0x000fc8000fffe0ff */
[----:B------:R-:W-:-:S04]  /*0600*/  ISETP.LT.OR P2, PT, R4, RZ, !P0 ;  /* 0x000000ff0400720c */ /* 0x000fc80004741670 */
[----:B------:R-:W-:-:S13]  /*0610*/  ISETP.GE.OR P2, PT, R4, UR9, P2 ;  /* 0x0000000904007c0c */ /* 0x000fda0009746670 */
[----:B------:R-:W-:Y:S05]  /*0620*/  @P2 BRA `(.L_x_7) ;  /* 0x00000000004c2947 */ /* 0x000fea0003800000 */
[--C-:B------:R-:W-:Y:S02]  /*0630*/  SHF.R.S32.HI R5, RZ, 0x1f, R7.reuse ;  /* 0x0000001fff057819 */ /* 0x100fe40000011407 */
[----:B------:R-:W-:-:S04]  /*0640*/  IADD3 R19, P2, P3, R8, UR5, R7 ;  /* 0x0000000508137c10 */ /* 0x000fc8000fb5e007 */
[----:B------:R-:W-:Y:S01]  /*0650*/  IADD3.X R20, PT, PT, R0, UR8, R5, P2, P3 ;  /* 0x0000000800147c10 */ /* 0x000fe200097e6405 */
[----:B---3--:R-:W-:-:S04]  /*0660*/  IMAD.WIDE.U32 R4, R19, 0x3, R2 ;  /* 0x0000000313047825 */ /* 0x008fc800078e0002 */
[----:B------:R-:W-:-:S04]  /*0670*/  IMAD R19, R20, 0x3, RZ ;  /* 0x0000000314137824 */ /* 0x000fc800078e02ff */
[----:B------:R-:W-:-:S05]  /*0680*/  IMAD.IADD R5, R5, 0x1, R19 ;  /* 0x0000000105057824 */ /* 0x000fca00078e0213 */
[----:B------:R-:W2:Y:S04]  /*0690*/  LDG.E.U8 R20, desc[UR6][R4.64+0x3] ;  /* 0x0000030604147981 */ /* 0x000ea8000c1e1100 */
[----:B------:R-:W3:Y:S04]  /*06a0*/  LDG.E.U8 R19, desc[UR6][R4.64+0x5] ;  /* 0x0000050604137981 */ /* 0x000ee8000c1e1100 */
[----:B------:R-:W4:Y:S01]  /*06b0*/  LDG.E.U8 R22, desc[UR6][R4.64+0x4] ;  /* 0x0000040604167981 */ /* 0x000f22000c1e1100 */
[----:B--2---:R-:W-:Y:S02]  /*06c0*/  IMAD.IADD R9, R9, 0x1, R20 ;  /* 0x0000000109097824 */ /* 0x004fe400078e0214 */
[----:B---3--:R-:W-:-:S02]  /*06d0*/  IMAD.IADD R10, R10, 0x1, R19 ;  /* 0x000000010a0a7824 */ /* 0x008fc400078e0213 */
[----:B----4-:R-:W-:Y:S01]  /*06e0*/  IMAD.IADD R11, R11, 0x1, R22 ;  /* 0x000000010b0b7824 */ /* 0x010fe200078e0216 */
[----:B------:R-:W-:Y:S06]  /*06f0*/  BRA `(.L_x_7) ;  /* 0x0000000000187947 */ /* 0x000fec0003800000 */
.L_x_6:
[----:B------:R-:W0:Y:S04]  /*0700*/  LDS.U8 R4, [R18+0x3] ;  /* 0x0000030012047984 */ /* 0x000e280000000000 */
[----:B------:R-:W1:Y:S04]  /*0710*/  LDS.U8 R5, [R18+0x5] ;  /* 0x0000050012057984 */ /* 0x000e680000000000 */
[----:B------:R-:W2:Y:S01]  /*0720*/  LDS.U8 R20, [R18+0x4] ;  /* 0x0000040012147984 */ /* 0x000ea20000000000 */
[----:B0-----:R-:W-:Y:S01]  /*0730*/  IADD3 R9, PT, PT, R9, R4, RZ ;  /* 0x0000000409097210 */ /* 0x001fe20007ffe0ff */
[----:B-1----:R-:W-:-:S02]  /*0740*/  IMAD.IADD R10, R10, 0x1, R5 ;  /* 0x000000010a0a7824 */ /* 0x002fc400078e0205 */
[----:B--2---:R-:W-:-:S07]  /*0750*/  IMAD.IADD R11, R11, 0x1, R20 ;  /* 0x000000010b0b7824 */ /* 0x004fce00078e0214 */
.L_x_7:
[----:B------:R-:W-:Y:S05]  /*0760*/  BSYNC.RECONVERGENT B2 ;  /* 0x0000000000027941 */ /* 0x000fea0003800200 */
.L_x_5:
[C---:B------:R-:W-:Y:S01]  /*0770*/  VIADD R5, R7.reuse, 0x2 ;  /* 0x0000000207057836 */ /* 0x040fe20000000000 */
[----:B------:R-:W-:Y:S01]  /*0780*/  ISETP.LT.AND P2, PT, R7, 0x1e, !P1 ;  /* 0x0000001e0700780c */ /* 0x000fe20004f41270 */
[----:B------:R-:W-:Y:S03]  /*0790*/  BSSY.RECONVERGENT B2, `(.L_x_8) ;  /* 0x000001b000027945 */ /* 0x000fe60003800200 */
[----:B------:R-:W-:-:S04]  /*07a0*/  LOP3.LUT R4, R5, R16, RZ, 0xfc, !PT ;  /* 0x0000001005047212 */ /* 0x000fc800078efcff */
[----:B------:R-:W-:-:S13]  /*07b0*/  ISETP.GT.AND P3, PT, R4, -0x1, PT ;  /* 0xffffffff0400780c */ /* 0x000fda0003f64270 */
[----:B------:R-:W-:Y:S05]  /*07c0*/  @P2 BRA P3, `(.L_x_9) ;  /* 0x0000000000442947 */ /* 0x000fea0001800000 */
[----:B------:R-:W-:-:S05]  /*07d0*/  VIADD R4, R5, UR5 ;  /* 0x0000000505047c36 */ /* 0x000fca0008000000 */
[----:B------:R-:W-:-:S04]  /*07e0*/  ISETP.LT.OR P2, PT, R4, RZ, !P0 ;  /* 0x000000ff0400720c */ /* 0x000fc80004741670 */
[----:B------:R-:W-:-:S13]  /*07f0*/  ISETP.GE.OR P2, PT, R4, UR9, P2 ;  /* 0x0000000904007c0c */ /* 0x000fda0009746670 */
[----:B------:R-:W-:Y:S05]  /*0800*/  @P2 BRA `(.L_x_10) ;  /* 0x00000000004c2947 */ /* 0x000fea0003800000 */
[--C-:B------:R-:W-:Y:S02]  /*0810*/  SHF.R.S32.HI R5, RZ, 0x1f, R7.reuse ;  /* 0x0000001fff057819 */ /* 0x100fe40000011407 */
[----:B------:R-:W-:-:S04]  /*0820*/  IADD3 R19, P2, P3, R8, UR5, R7 ;  /* 0x0000000508137c10 */ /* 0x000fc8000fb5e007 */
[----:B------:R-:W-:Y:S01]  /*0830*/  IADD3.X R20, PT, PT, R0, UR8, R5, P2, P3 ;  /* 0x0000000800147c10 */ /* 0x000fe200097e6405 */
[----:B---3--:R-:W-:-:S04]  /*0840*/  IMAD.WIDE.U32 R4, R19, 0x3, R2 ;  /* 0x0000000313047825 */ /* 0x008fc800078e0002 */
[----:B------:R-:W-:-:S05]  /*0850*/  IMAD R19, R20, 0x3, RZ ;  /* 0x0000000314137824 */ /* 0x000fca00078e02ff */
[----:B------:R-:W-:-:S05]  /*0860*/  IADD3 R5, PT, PT, R5, R19, RZ ;  /* 0x0000001305057210 */ /* 0x000fca0007ffe0ff */
[----:B------:R-:W2:Y:S04]  /*0870*/  LDG.E.U8 R20, desc[UR6][R4.64+0x6] ;  /* 0x0000060604147981 */ /* 0x000ea8000c1e1100 */
[----:B------:R-:W3:Y:S04]  /*0880*/  LDG.E.U8 R19, desc[UR6][R4.64+0x8] ;  /* 0x0000080604137981 */ /* 0x000ee8000c1e1100 */
[----:B------:R-:W4:Y:S01]  /*0890*/  LDG.E.U8 R22, desc[UR6][R4.64+0x7] ;  /* 0x0000070604167981 */ /* 0x000f22000c1e1100 */
[----:B--2---:R-:W-:Y:S02]  /*08a0*/  IMAD.IADD R9, R9, 0x1, R20 ;  /* 0x0000000109097824 */ /* 0x004fe400078e0214 */
[----:B---3--:R-:W-:-:S02]  /*08b0*/  IMAD.IADD R10, R10, 0x1, R19 ;  /* 0x000000010a0a7824 */ /* 0x008fc400078e0213 */
[----:B----4-:R-:W-:Y:S01]  /*08c0*/  IMAD.IADD R11, R11, 0x1, R22 ;  /* 0x000000010b0b7824 */ /* 0x010fe200078e0216 */
[----:B------:R-:W-:Y:S06]  /*08d0*/  BRA `(.L_x_10) ;  /* 0x0000000000187947 */ /* 0x000fec0003800000 */
.L_x_9:
[----:B------:R-:W0:Y:S04]  /*08e0*/  LDS.U8 R4, [R18+0x6] ;  /* 0x0000060012047984 */ /* 0x000e280000000000 */
[----:B------:R-:W1:Y:S04]  /*08f0*/  LDS.U8 R5, [R18+0x8] ;  /* 0x0000080012057984 */ /* 0x000e680000000000 */
[----:B------:R-:W2:Y:S01]  /*0900*/  LDS.U8 R20, [R18+0x7] ;  /* 0x0000070012147984 */ /* 0x000ea20000000000 */
[----:B0-----:R-:W-:Y:S01]  /*0910*/  IADD3 R9, PT, PT, R9, R4, RZ ;  /* 0x0000000409097210 */ /* 0x001fe20007ffe0ff */
[----:B-1----:R-:W-:-:S02]  /*0920*/  IMAD.IADD R10, R10, 0x1, R5 ;  /* 0x000000010a0a7824 */ /* 0x002fc400078e0205 */
[----:B--2---:R-:W-:-:S07]  /*0930*/  IMAD.IADD R11, R11, 0x1, R20 ;  /* 0x000000010b0b7824 */ /* 0x004fce00078e0214 */
.L_x_10:
[----:B------:R-:W-:Y:S05]  /*0940*/  BSYNC.RECONVERGENT B2 ;  /* 0x0000000000027941 */ /* 0x000fea0003800200 */
.L_x_8:
[C---:B------:R-:W-:Y:S01]  /*0950*/  VIADD R5, R7.reuse, 0x3 ;  /* 0x0000000307057836 */ /* 0x040fe20000000000 */
[----:B------:R-:W-:Y:S01]  /*0960*/  ISETP.LT.AND P1, PT, R7, 0x1d, !P1 ;  /* 0x0000001d0700780c */ /* 0x000fe20004f21270 */
[----:B------:R-:W-:Y:S03]  /*0970*/  BSSY.RECONVERGENT B2, `(.L_x_11) ;  /* 0x000001b000027945 */ /* 0x000fe60003800200 */
[----:B------:R-:W-:-:S04]  /*0980*/  LOP3.LUT R4, R5, R16, RZ, 0xfc, !PT ;  /* 0x0000001005047212 */ /* 0x000fc800078efcff */
        /* <DEDUP_REMOVED lines=16> */
[----:B---3--:R-:W-:Y:S01]  /*0a90*/  IMAD.IADD R10, R10, 0x1, R19 ;  /* 0x000000010a0a7824 */ /* 0x008fe200078e0213 */
[----:B----4-:R-:W-:Y:S01]  /*0aa0*/  IADD3 R11, PT, PT, R11, R20, RZ ;  /* 0x000000140b0b7210 */ /* 0x010fe20007ffe0ff */
[----:B------:R-:W-:Y:S06]  /*0ab0*/  BRA `(.L_x_13) ;  /* 0x0000000000187947 */ /* 0x000fec0003800000 */
.L_x_12:
[----:B------:R-:W0:Y:S04]  /*0ac0*/  LDS.U8 R4, [R18+0x9] ;  /* 0x0000090012047984 */ /* 0x000e280000000000 */
[----:B------:R-:W1:Y:S04]  /*0ad0*/  LDS.U8 R5, [R18+0xb] ;  /* 0x00000b0012057984 */ /* 0x000e680000000000 */
[----:B------:R-:W2:Y:S01]  /*0ae0*/  LDS.U8 R20, [R18+0xa] ;  /* 0x00000a0012147984 */ /* 0x000ea20000000000 */
[----:B0-----:R-:W-:Y:S02]  /*0af0*/  IMAD.IADD R9, R9, 0x1, R4 ;  /* 0x0000000109097824 */ /* 0x001fe400078e0204 */
[----:B-1----:R-:W-:-:S02]  /*0b00*/  IMAD.IADD R10, R10, 0x1, R5 ;  /* 0x000000010a0a7824 */ /* 0x002fc400078e0205 */
[----:B--2---:R-:W-:-:S07]  /*0b10*/  IMAD.IADD R11, R11, 0x1, R20 ;  /* 0x000000010b0b7824 */ /* 0x004fce00078e0214 */
.L_x_13:
[----:B------:R-:W-:Y:S05]  /*0b20*/  BSYNC.RECONVERGENT B2 ;  /* 0x0000000000027941 */ /* 0x000fea0003800200 */
.L_x_11:
[----:B------:R-:W-:Y:S01]  /*0b30*/  IADD3 R7, PT, PT, R7, 0x4, RZ ;  /* 0x0000000407077810 */ /* 0x000fe20007ffe0ff */
[----:B------:R-:W-:Y:S06]  /*0b40*/  BRA `(.L_x_14) ;  /* 0xfffffff8001c7947 */ /* 0x000fec000383ffff */
.L_x_4:
[----:B------:R-:W-:Y:S05]  /*0b50*/  BSYNC.RECONVERGENT B0 ;  /* 0x0000000000007941 */ /* 0x000fea0003800200 */
.L_x_1:
[C---:B------:R-:W-:Y:S01]  /*0b60*/  ISETP.NE.AND P0, PT, R16.reuse, R14, PT ;  /* 0x0000000e1000720c */ /* 0x040fe20003f05270 */
[----:B------:R-:W-:-:S12]  /*0b70*/  VIADD R16, R16, 0x1 ;  /* 0x0000000110107836 */ /* 0x000fd80000000000 */
[----:B------:R-:W-:Y:S05]  /*0b80*/  @P0 BRA `(.L_x_15) ;  /* 0xfffffff400d80947 */ /* 0x000fea000383ffff */
[----:B------:R-:W-:Y:S05]  /*0b90*/  BSYNC.RECONVERGENT B1 ;  /* 0x0000000000017941 */ /* 0x000fea0003800200 */
.L_x_0:
[----:B---3--:R-:W0:Y:S01]  /*0ba0*/  LDC.64 R2, c[0x0][0x388] ;  /* 0x0000e200ff027b82 */ /* 0x008e220000000a00 */
[----:B------:R-:W-:-:S04]  /*0bb0*/  IMAD.HI R9, R9, 0x60f25deb, RZ ;  /* 0x60f25deb09097827 */ /* 0x000fc800078e02ff */
[----:B------:R-:W-:Y:S01]  /*0bc0*/  IMAD.HI R10, R10, 0x60f25deb, RZ ;  /* 0x60f25deb0a0a7827 */ /* 0x000fe200078e02ff */
[----:B------:R-:W-:-:S03]  /*0bd0*/  SHF.R.U32.HI R0, RZ, 0x1f, R9 ;  /* 0x0000001fff007819 */ /* 0x000fc60000011609 */
[----:B------:R-:W-:Y:S01]  /*0be0*/  IMAD.HI R11, R11, 0x60f25deb, RZ ;  /* 0x60f25deb0b0b7827 */ /* 0x000fe200078e02ff */
[----:B------:R-:W-:Y:S02]  /*0bf0*/  SHF.R.U32.HI R5, RZ, 0x1f, R10 ;  /* 0x0000001fff057819 */ /* 0x000fe4000001160a */
[----:B------:R-:W-:Y:S01]  /*0c00*/  LEA.HI R9, R9, R0, RZ, 0x1a ;  /* 0x0000000009097211 */ /* 0x000fe200078fd0ff */
[----:B------:R-:W-:Y:S01]  /*0c10*/  IMAD R15, R15, 0x3, RZ ;  /* 0x000000030f0f7824 */ /* 0x000fe200078e02ff */
[----:B------:R-:W-:Y:S02]  /*0c20*/  SHF.R.U32.HI R4, RZ, 0x1f, R11 ;  /* 0x0000001fff047819 */ /* 0x000fe4000001160b */
[----:B------:R-:W-:Y:S02]  /*0c30*/  LEA.HI R5, R10, R5, RZ, 0x1a ;  /* 0x000000050a057211 */ /* 0x000fe400078fd0ff */
[----:B------:R-:W-:Y:S01]  /*0c40*/  LEA.HI R11, R11, R4, RZ, 0x1a ;  /* 0x000000040b0b7211 */ /* 0x000fe200078fd0ff */
[----:B0-----:R-:W-:-:S04]  /*0c50*/  IMAD.WIDE.U32 R2, R17, 0x3, R2 ;  /* 0x0000000311027825 */ /* 0x001fc800078e0002 */
[----:B------:R-:W-:-:S05]  /*0c60*/  IMAD.IADD R3, R15, 0x1, R3 ;  /* 0x000000010f037824 */ /* 0x000fca00078e0203 */
[----:B------:R-:W-:Y:S04]  /*0c70*/  STG.E.U8 desc[UR6][R2.64], R9 ;  /* 0x0000000902007986 */ /* 0x000fe8000c101106 */
[----:B------:R-:W-:Y:S04]  /*0c80*/  STG.E.U8 desc[UR6][R2.64+0x2], R5 ;  /* 0x0000020502007986 */ /* 0x000fe8000c101106 */
[----:B------:R-:W-:Y:S01]  /*0c90*/  STG.E.U8 desc[UR6][R2.64+0x1], R11 ;  /* 0x0000010b02007986 */ /* 0x000fe2000c101106 */
[----:B------:R-:W-:Y:S05]  /*0ca0*/  EXIT ;  /* 0x000000000000794d */ /* 0x000fea0003800000 */
.L_x_16:
[----:B------:R-:W-:-:S00]  /*0cb0*/  BRA `(.L_x_16) ;  /* 0xfffffffc00fc7947 */ /* 0x000fc0000383ffff */
[----:B------:R-:W-:-:S00]  /*0cc0*/  NOP ;  /* 0x0000000000007918 */ /* 0x000fc00000000000 */
        /* <DEDUP_REMOVED lines=11> */
.L_x_17:


//--------------------- .nv.shared._Z20Smoothing_GPU_kernelP8PPMPixelS0_iil --------------------------
	.section	.nv.shared._Z20Smoothing_GPU_kernelP8PPMPixelS0_iil,"aw",@nobits
	.sectionflags	@""
.nv.shared._Z20Smoothing_GPU_kernelP8PPMPixelS0_iil:
	.zero		4096


//--------------------- .nv.shared.reserved.0     --------------------------
	.section	.nv.shared.reserved.0,"aw",@nobits
	.weak		__nv_reservedSMEM_offset_0_alias
	.size		__nv_reservedSMEM_offset_0_alias, 0, 64
	.other		__nv_reservedSMEM_offset_0_alias,@"STO_CUDA_RESERVED_SHARED STV_DEFAULT"
__nv_reservedSMEM_offset_0_alias:
	.zero		0
	.zero		64


//--------------------- .nv.constant0._Z20Smoothing_GPU_kernelP8PPMPixelS0_iil --------------------------
	.section	.nv.constant0._Z20Smoothing_GPU_kernelP8PPMPixelS0_iil,"a",@progbits
	.sectionflags	@""
	.align	4
.nv.constant0._Z20Smoothing_GPU_kernelP8PPMPixelS0_iil:
	.zero		928


//--------------------- SYMBOLS --------------------------

	.type		.nv.reservedSmem.offset0,@object
	.size		.nv.reservedSmem.offset0,0x4
	.type		.nv.reservedSmem.cap,@object
	.size		.nv.reservedSmem.cap,0x4
